//
// Generated by NVIDIA NVVM Compiler
//
// Compiler Build ID: CL-36424714
// Cuda compilation tools, release 13.0, V13.0.88
// Based on NVVM 20.0.0
//

.version 9.0
.target sm_100
.address_size 64

	// .globl	_ZN3cub18CUB_300001_SM_10006detail11EmptyKernelIvEEvv
.global .align 1 .b8 _ZN41_INTERNAL_bc7993ee_4_k_cu_c0f9210f_2839644cuda3std3__45__cpo5beginE[1];
.global .align 1 .b8 _ZN41_INTERNAL_bc7993ee_4_k_cu_c0f9210f_2839644cuda3std3__45__cpo3endE[1];
.global .align 1 .b8 _ZN41_INTERNAL_bc7993ee_4_k_cu_c0f9210f_2839644cuda3std3__45__cpo6cbeginE[1];
.global .align 1 .b8 _ZN41_INTERNAL_bc7993ee_4_k_cu_c0f9210f_2839644cuda3std3__45__cpo4cendE[1];
.global .align 1 .b8 _ZN41_INTERNAL_bc7993ee_4_k_cu_c0f9210f_2839644cuda3std3__45__cpo6rbeginE[1];
.global .align 1 .b8 _ZN41_INTERNAL_bc7993ee_4_k_cu_c0f9210f_2839644cuda3std3__45__cpo4rendE[1];
.global .align 1 .b8 _ZN41_INTERNAL_bc7993ee_4_k_cu_c0f9210f_2839644cuda3std3__45__cpo7crbeginE[1];
.global .align 1 .b8 _ZN41_INTERNAL_bc7993ee_4_k_cu_c0f9210f_2839644cuda3std3__45__cpo5crendE[1];
.global .align 1 .b8 _ZN41_INTERNAL_bc7993ee_4_k_cu_c0f9210f_2839644cuda3std3__443_GLOBAL__N__bc7993ee_4_k_cu_c0f9210f_2839646ignoreE[1];
.global .align 1 .b8 _ZN41_INTERNAL_bc7993ee_4_k_cu_c0f9210f_2839644cuda3std3__419piecewise_constructE[1];
.global .align 1 .b8 _ZN41_INTERNAL_bc7993ee_4_k_cu_c0f9210f_2839644cuda3std3__48in_placeE[1];
.global .align 1 .b8 _ZN41_INTERNAL_bc7993ee_4_k_cu_c0f9210f_2839644cuda3std3__420unreachable_sentinelE[1];
.global .align 1 .b8 _ZN41_INTERNAL_bc7993ee_4_k_cu_c0f9210f_2839644cuda3std3__47nulloptE[1];
.global .align 1 .b8 _ZN41_INTERNAL_bc7993ee_4_k_cu_c0f9210f_2839644cuda3std3__48unexpectE[1];
.global .align 1 .b8 _ZN41_INTERNAL_bc7993ee_4_k_cu_c0f9210f_2839644cuda3std6ranges3__45__cpo4swapE[1];
.global .align 1 .b8 _ZN41_INTERNAL_bc7993ee_4_k_cu_c0f9210f_2839644cuda3std6ranges3__45__cpo9iter_moveE[1];
.global .align 1 .b8 _ZN41_INTERNAL_bc7993ee_4_k_cu_c0f9210f_2839644cuda3std6ranges3__45__cpo5beginE[1];
.global .align 1 .b8 _ZN41_INTERNAL_bc7993ee_4_k_cu_c0f9210f_2839644cuda3std6ranges3__45__cpo3endE[1];
.global .align 1 .b8 _ZN41_INTERNAL_bc7993ee_4_k_cu_c0f9210f_2839644cuda3std6ranges3__45__cpo6cbeginE[1];
.global .align 1 .b8 _ZN41_INTERNAL_bc7993ee_4_k_cu_c0f9210f_2839644cuda3std6ranges3__45__cpo4cendE[1];
.global .align 1 .b8 _ZN41_INTERNAL_bc7993ee_4_k_cu_c0f9210f_2839644cuda3std6ranges3__45__cpo7advanceE[1];
.global .align 1 .b8 _ZN41_INTERNAL_bc7993ee_4_k_cu_c0f9210f_2839644cuda3std6ranges3__45__cpo9iter_swapE[1];
.global .align 1 .b8 _ZN41_INTERNAL_bc7993ee_4_k_cu_c0f9210f_2839644cuda3std6ranges3__45__cpo4nextE[1];
.global .align 1 .b8 _ZN41_INTERNAL_bc7993ee_4_k_cu_c0f9210f_2839644cuda3std6ranges3__45__cpo4prevE[1];
.global .align 1 .b8 _ZN41_INTERNAL_bc7993ee_4_k_cu_c0f9210f_2839644cuda3std6ranges3__45__cpo4dataE[1];
.global .align 1 .b8 _ZN41_INTERNAL_bc7993ee_4_k_cu_c0f9210f_2839644cuda3std6ranges3__45__cpo5cdataE[1];
.global .align 1 .b8 _ZN41_INTERNAL_bc7993ee_4_k_cu_c0f9210f_2839644cuda3std6ranges3__45__cpo4sizeE[1];
.global .align 1 .b8 _ZN41_INTERNAL_bc7993ee_4_k_cu_c0f9210f_2839644cuda3std6ranges3__45__cpo5ssizeE[1];
.global .align 1 .b8 _ZN41_INTERNAL_bc7993ee_4_k_cu_c0f9210f_2839644cuda3std6ranges3__45__cpo8distanceE[1];
.global .align 1 .b8 _ZN41_INTERNAL_bc7993ee_4_k_cu_c0f9210f_2839646thrust24THRUST_300001_SM_1000_NS8cuda_cub3parE[1];
.global .align 1 .b8 _ZN41_INTERNAL_bc7993ee_4_k_cu_c0f9210f_2839646thrust24THRUST_300001_SM_1000_NS8cuda_cub10par_nosyncE[1];
.global .align 1 .b8 _ZN41_INTERNAL_bc7993ee_4_k_cu_c0f9210f_2839646thrust24THRUST_300001_SM_1000_NS6system6detail10sequential3seqE[1];
.global .align 1 .b8 _ZN41_INTERNAL_bc7993ee_4_k_cu_c0f9210f_2839646thrust24THRUST_300001_SM_1000_NS12placeholders2_1E[1];
.global .align 1 .b8 _ZN41_INTERNAL_bc7993ee_4_k_cu_c0f9210f_2839646thrust24THRUST_300001_SM_1000_NS12placeholders2_2E[1];
.global .align 1 .b8 _ZN41_INTERNAL_bc7993ee_4_k_cu_c0f9210f_2839646thrust24THRUST_300001_SM_1000_NS12placeholders2_3E[1];
.global .align 1 .b8 _ZN41_INTERNAL_bc7993ee_4_k_cu_c0f9210f_2839646thrust24THRUST_300001_SM_1000_NS12placeholders2_4E[1];
.global .align 1 .b8 _ZN41_INTERNAL_bc7993ee_4_k_cu_c0f9210f_2839646thrust24THRUST_300001_SM_1000_NS12placeholders2_5E[1];
.global .align 1 .b8 _ZN41_INTERNAL_bc7993ee_4_k_cu_c0f9210f_2839646thrust24THRUST_300001_SM_1000_NS12placeholders2_6E[1];
.global .align 1 .b8 _ZN41_INTERNAL_bc7993ee_4_k_cu_c0f9210f_2839646thrust24THRUST_300001_SM_1000_NS12placeholders2_7E[1];
.global .align 1 .b8 _ZN41_INTERNAL_bc7993ee_4_k_cu_c0f9210f_2839646thrust24THRUST_300001_SM_1000_NS12placeholders2_8E[1];
.global .align 1 .b8 _ZN41_INTERNAL_bc7993ee_4_k_cu_c0f9210f_2839646thrust24THRUST_300001_SM_1000_NS12placeholders2_9E[1];
.global .align 1 .b8 _ZN41_INTERNAL_bc7993ee_4_k_cu_c0f9210f_2839646thrust24THRUST_300001_SM_1000_NS12placeholders3_10E[1];
.global .align 1 .b8 _ZN41_INTERNAL_bc7993ee_4_k_cu_c0f9210f_2839646thrust24THRUST_300001_SM_1000_NS3seqE[1];

.visible .entry _ZN3cub18CUB_300001_SM_10006detail11EmptyKernelIvEEvv()
{


	ret;

}


// ===== COMPILED SASS (sm_100) =====

	.target	sm_100

	.elftype	@"ET_EXEC"


//--------------------- .note.nv.tkinfo           --------------------------
	.section	.note.nv.tkinfo,"",@"SHT_NOTE"
	.sectionflags	@"SHF_NOTE_NV_TKINFO"
	.tkinfo
        /*0018*/ 	.word	0x00000002
        /*0030*/ 	.string	""
        /*0030*/ 	.string	"ptxas"
        /*0030*/ 	.string	"Cuda compilation tools, release 13.0, V13.0.88"
        /*0030*/ 	.string	"Build cuda_13.0.r13.0/compiler.36424714_0"
        /*0030*/ 	.string	"-arch sm_100 -m 64 "



//--------------------- .note.nv.cuinfo           --------------------------
	.section	.note.nv.cuinfo,"",@"SHT_NOTE"
	.sectionflags	@"SHF_NOTE_NV_CUINFO"
        /*0018*/ 	.short	0x0002
        /*001a*/ 	.short	0x0064
        /*001c*/ 	.short	0x0082
	.zero		2


//--------------------- .nv.info                  --------------------------
	.section	.nv.info,"",@"SHT_CUDA_INFO"
	.align	4


	//----- nvinfo : EIATTR_REGCOUNT
	.align		4
        /*0000*/ 	.byte	0x04, 0x2f
        /*0002*/ 	.short	(.L_44 - .L_43)
	.align		4
.L_43:
        /*0004*/ 	.word	index@(_ZN3cub18CUB_300001_SM_10006detail11EmptyKernelIvEEvv)
        /*0008*/ 	.word	0x00000004


	//----- nvinfo : EIATTR_FRAME_SIZE
	.align		4
.L_44:
        /*000c*/ 	.byte	0x04, 0x11
        /*000e*/ 	.short	(.L_46 - .L_45)
	.align		4
.L_45:
        /*0010*/ 	.word	index@(_ZN3cub18CUB_300001_SM_10006detail11EmptyKernelIvEEvv)
        /*0014*/ 	.word	0x00000000


	//----- nvinfo : EIATTR_MIN_STACK_SIZE
	.align		4
.L_46:
        /*0018*/ 	.byte	0x04, 0x12
        /*001a*/ 	.short	(.L_48 - .L_47)
	.align		4
.L_47:
        /*001c*/ 	.word	index@(_ZN3cub18CUB_300001_SM_10006detail11EmptyKernelIvEEvv)
        /*0020*/ 	.word	0x00000000
.L_48:


//--------------------- .nv.compat                --------------------------
	.section	.nv.compat,"",@"SHT_CUDA_COMPAT_INFO"
	.align	4
        /*0000*/ 	.byte	0x02, 0x09, 0x00, 0x00, 0x02, 0x02, 0x01, 0x00, 0x02, 0x05, 0x05, 0x00, 0x03, 0x07, 0x01, 0x01
        /*0010*/ 	.byte	0x02, 0x03, 0x00, 0x00, 0x02, 0x06, 0x01, 0x00, 0x04, 0x0b, 0x08, 0x00, 0x09, 0x00, 0x00, 0x00
        /*0020*/ 	.byte	0x00, 0x00, 0x00, 0x00


//--------------------- .nv.info._ZN3cub18CUB_300001_SM_10006detail11EmptyKernelIvEEvv --------------------------
	.section	.nv.info._ZN3cub18CUB_300001_SM_10006detail11EmptyKernelIvEEvv,"",@"SHT_CUDA_INFO"
	.sectionflags	@""
	.align	4


	//----- nvinfo : EIATTR_CUDA_API_VERSION
	.align		4
        /*0000*/ 	.byte	0x04, 0x37
        /*0002*/ 	.short	(.L_50 - .L_49)
.L_49:
        /*0004*/ 	.word	0x00000082


	//----- nvinfo : EIATTR_SPARSE_MMA_MASK
	.align		4
.L_50:
        /*0008*/ 	.byte	0x03, 0x50
        /*000a*/ 	.short	0x0000


	//----- nvinfo : EIATTR_MAXREG_COUNT
	.align		4
        /*000c*/ 	.byte	0x03, 0x1b
        /*000e*/ 	.short	0x00ff


	//----- nvinfo : EIATTR_MERCURY_ISA_VERSION
	.align		4
        /*0010*/ 	.byte	0x03, 0x5f
        /*0012*/ 	.short	0x0101


	//----- nvinfo : EIATTR_VRC_CTA_INIT_COUNT
	.align		4
        /*0014*/ 	.byte	0x02, 0x4a
	.zero		1
	.zero		1


	//----- nvinfo : EIATTR_EXIT_INSTR_OFFSETS
	.align		4
        /*0018*/ 	.byte	0x04, 0x1c
        /*001a*/ 	.short	(.L_52 - .L_51)


	//   ....[0]....
.L_51:
        /*001c*/ 	.word	0x00000010


	//----- nvinfo : EIATTR_SW_WAR
	.align		4
.L_52:
        /*0020*/ 	.byte	0x04, 0x36
        /*0022*/ 	.short	(.L_54 - .L_53)
.L_53:
        /*0024*/ 	.word	0x00000008
.L_54:


//--------------------- .nv.callgraph             --------------------------
	.section	.nv.callgraph,"",@"SHT_CUDA_CALLGRAPH"
	.align	4
	.sectionentsize	8
	.align		4
        /*0000*/ 	.word	0x00000000
	.align		4
        /*0004*/ 	.word	0xffffffff
	.align		4
        /*0008*/ 	.word	0x00000000
	.align		4
        /*000c*/ 	.word	0xfffffffe
	.align		4
        /*0010*/ 	.word	0x00000000
	.align		4
        /*0014*/ 	.word	0xfffffffd
	.align		4
        /*0018*/ 	.word	0x00000000
	.align		4
        /*001c*/ 	.word	0xfffffffc


//--------------------- .nv.constant4             --------------------------
	.section	.nv.constant4,"a",@progbits
	.align	8
	.align		8
.nv.constant4:
        /*0000*/ 	.dword	_ZN41_INTERNAL_bc7993ee_4_k_cu_c0f9210f_2841754cuda3std3__45__cpo5beginE
	.align		8
        /*0008*/ 	.dword	_ZN41_INTERNAL_bc7993ee_4_k_cu_c0f9210f_2841754cuda3std3__45__cpo3endE
	.align		8
        /*0010*/ 	.dword	_ZN41_INTERNAL_bc7993ee_4_k_cu_c0f9210f_2841754cuda3std3__45__cpo6cbeginE
	.align		8
        /*0018*/ 	.dword	_ZN41_INTERNAL_bc7993ee_4_k_cu_c0f9210f_2841754cuda3std3__45__cpo4cendE
	.align		8
        /*0020*/ 	.dword	_ZN41_INTERNAL_bc7993ee_4_k_cu_c0f9210f_2841754cuda3std3__45__cpo6rbeginE
	.align		8
        /*0028*/ 	.dword	_ZN41_INTERNAL_bc7993ee_4_k_cu_c0f9210f_2841754cuda3std3__45__cpo4rendE
	.align		8
        /*0030*/ 	.dword	_ZN41_INTERNAL_bc7993ee_4_k_cu_c0f9210f_2841754cuda3std3__45__cpo7crbeginE
	.align		8
        /*0038*/ 	.dword	_ZN41_INTERNAL_bc7993ee_4_k_cu_c0f9210f_2841754cuda3std3__45__cpo5crendE
	.align		8
        /*0040*/ 	.dword	_ZN41_INTERNAL_bc7993ee_4_k_cu_c0f9210f_2841754cuda3std3__443_GLOBAL__N__bc7993ee_4_k_cu_c0f9210f_2841756ignoreE
	.align		8
        /*0048*/ 	.dword	_ZN41_INTERNAL_bc7993ee_4_k_cu_c0f9210f_2841754cuda3std3__419piecewise_constructE
	.align		8
        /*0050*/ 	.dword	_ZN41_INTERNAL_bc7993ee_4_k_cu_c0f9210f_2841754cuda3std3__48in_placeE
	.align		8
        /*0058*/ 	.dword	_ZN41_INTERNAL_bc7993ee_4_k_cu_c0f9210f_2841754cuda3std3__420unreachable_sentinelE
	.align		8
        /*0060*/ 	.dword	_ZN41_INTERNAL_bc7993ee_4_k_cu_c0f9210f_2841754cuda3std3__47nulloptE
	.align		8
        /*0068*/ 	.dword	_ZN41_INTERNAL_bc7993ee_4_k_cu_c0f9210f_2841754cuda3std3__48unexpectE
	.align		8
        /*0070*/ 	.dword	_ZN41_INTERNAL_bc7993ee_4_k_cu_c0f9210f_2841754cuda3std6ranges3__45__cpo4swapE
	.align		8
        /*0078*/ 	.dword	_ZN41_INTERNAL_bc7993ee_4_k_cu_c0f9210f_2841754cuda3std6ranges3__45__cpo9iter_moveE
	.align		8
        /*0080*/ 	.dword	_ZN41_INTERNAL_bc7993ee_4_k_cu_c0f9210f_2841754cuda3std6ranges3__45__cpo5beginE
	.align		8
        /*0088*/ 	.dword	_ZN41_INTERNAL_bc7993ee_4_k_cu_c0f9210f_2841754cuda3std6ranges3__45__cpo3endE
	.align		8
        /*0090*/ 	.dword	_ZN41_INTERNAL_bc7993ee_4_k_cu_c0f9210f_2841754cuda3std6ranges3__45__cpo6cbeginE
	.align		8
        /*0098*/ 	.dword	_ZN41_INTERNAL_bc7993ee_4_k_cu_c0f9210f_2841754cuda3std6ranges3__45__cpo4cendE
	.align		8
        /*00a0*/ 	.dword	_ZN41_INTERNAL_bc7993ee_4_k_cu_c0f9210f_2841754cuda3std6ranges3__45__cpo7advanceE
	.align		8
        /*00a8*/ 	.dword	_ZN41_INTERNAL_bc7993ee_4_k_cu_c0f9210f_2841754cuda3std6ranges3__45__cpo9iter_swapE
	.align		8
        /*00b0*/ 	.dword	_ZN41_INTERNAL_bc7993ee_4_k_cu_c0f9210f_2841754cuda3std6ranges3__45__cpo4nextE
	.align		8
        /*00b8*/ 	.dword	_ZN41_INTERNAL_bc7993ee_4_k_cu_c0f9210f_2841754cuda3std6ranges3__45__cpo4prevE
	.align		8
        /*00c0*/ 	.dword	_ZN41_INTERNAL_bc7993ee_4_k_cu_c0f9210f_2841754cuda3std6ranges3__45__cpo4dataE
	.align		8
        /*00c8*/ 	.dword	_ZN41_INTERNAL_bc7993ee_4_k_cu_c0f9210f_2841754cuda3std6ranges3__45__cpo5cdataE
	.align		8
        /*00d0*/ 	.dword	_ZN41_INTERNAL_bc7993ee_4_k_cu_c0f9210f_2841754cuda3std6ranges3__45__cpo4sizeE
	.align		8
        /*00d8*/ 	.dword	_ZN41_INTERNAL_bc7993ee_4_k_cu_c0f9210f_2841754cuda3std6ranges3__45__cpo5ssizeE
	.align		8
        /*00e0*/ 	.dword	_ZN41_INTERNAL_bc7993ee_4_k_cu_c0f9210f_2841754cuda3std6ranges3__45__cpo8distanceE
	.align		8
        /*00e8*/ 	.dword	_ZN41_INTERNAL_bc7993ee_4_k_cu_c0f9210f_2841756thrust24THRUST_300001_SM_1000_NS8cuda_cub3parE
	.align		8
        /*00f0*/ 	.dword	_ZN41_INTERNAL_bc7993ee_4_k_cu_c0f9210f_2841756thrust24THRUST_300001_SM_1000_NS8cuda_cub10par_nosyncE
	.align		8
        /*00f8*/ 	.dword	_ZN41_INTERNAL_bc7993ee_4_k_cu_c0f9210f_2841756thrust24THRUST_300001_SM_1000_NS6system6detail10sequential3seqE
	.align		8
        /*0100*/ 	.dword	_ZN41_INTERNAL_bc7993ee_4_k_cu_c0f9210f_2841756thrust24THRUST_300001_SM_1000_NS12placeholders2_1E
	.align		8
        /*0108*/ 	.dword	_ZN41_INTERNAL_bc7993ee_4_k_cu_c0f9210f_2841756thrust24THRUST_300001_SM_1000_NS12placeholders2_2E
	.align		8
        /*0110*/ 	.dword	_ZN41_INTERNAL_bc7993ee_4_k_cu_c0f9210f_2841756thrust24THRUST_300001_SM_1000_NS12placeholders2_3E
	.align		8
        /*0118*/ 	.dword	_ZN41_INTERNAL_bc7993ee_4_k_cu_c0f9210f_2841756thrust24THRUST_300001_SM_1000_NS12placeholders2_4E
	.align		8
        /*0120*/ 	.dword	_ZN41_INTERNAL_bc7993ee_4_k_cu_c0f9210f_2841756thrust24THRUST_300001_SM_1000_NS12placeholders2_5E
	.align		8
        /*0128*/ 	.dword	_ZN41_INTERNAL_bc7993ee_4_k_cu_c0f9210f_2841756thrust24THRUST_300001_SM_1000_NS12placeholders2_6E
	.align		8
        /*0130*/ 	.dword	_ZN41_INTERNAL_bc7993ee_4_k_cu_c0f9210f_2841756thrust24THRUST_300001_SM_1000_NS12placeholders2_7E
	.align		8
        /*0138*/ 	.dword	_ZN41_INTERNAL_bc7993ee_4_k_cu_c0f9210f_2841756thrust24THRUST_300001_SM_1000_NS12placeholders2_8E
	.align		8
        /*0140*/ 	.dword	_ZN41_INTERNAL_bc7993ee_4_k_cu_c0f9210f_2841756thrust24THRUST_300001_SM_1000_NS12placeholders2_9E
	.align		8
        /*0148*/ 	.dword	_ZN41_INTERNAL_bc7993ee_4_k_cu_c0f9210f_2841756thrust24THRUST_300001_SM_1000_NS12placeholders3_10E
	.align		8
        /*0150*/ 	.dword	_ZN41_INTERNAL_bc7993ee_4_k_cu_c0f9210f_2841756thrust24THRUST_300001_SM_1000_NS3seqE


//--------------------- .text._ZN3cub18CUB_300001_SM_10006detail11EmptyKernelIvEEvv --------------------------
	.section	.text._ZN3cub18CUB_300001_SM_10006detail11EmptyKernelIvEEvv,"ax",@progbits
	.align	128
        .global         _ZN3cub18CUB_300001_SM_10006detail11EmptyKernelIvEEvv
        .type           _ZN3cub18CUB_300001_SM_10006detail11EmptyKernelIvEEvv,@function
        .size           _ZN3cub18CUB_300001_SM_10006detail11EmptyKernelIvEEvv,(.L_x_1 - _ZN3cub18CUB_300001_SM_10006detail11EmptyKernelIvEEvv)
        .other          _ZN3cub18CUB_300001_SM_10006detail11EmptyKernelIvEEvv,@"STO_CUDA_ENTRY STV_DEFAULT"
_ZN3cub18CUB_300001_SM_10006detail11EmptyKernelIvEEvv:
.text._ZN3cub18CUB_300001_SM_10006detail11EmptyKernelIvEEvv:
[----:B------:R-:W-:Y:S01]  /*0000*/  LDC R1, c[0x0][0x37c] ;  /* 0x0000df00ff017b82 */ /* 0x000fe20000000800 */
[----:B------:R-:W-:Y:S05]  /*0010*/  EXIT ;  /* 0x000000000000794d */ /* 0x000fea0003800000 */
.L_x_0:
[----:B------:R-:W-:-:S00]  /*0020*/  BRA `(.L_x_0) ;  /* 0xfffffffc00fc7947 */ /* 0x000fc0000383ffff */
[----:B------:R-:W-:-:S00]  /*0030*/  NOP ;  /* 0x0000000000007918 */ /* 0x000fc00000000000 */
        /* <DEDUP_REMOVED lines=12> */
.L_x_1:


//--------------------- .nv.shared.reserved.0     --------------------------
	.section	.nv.shared.reserved.0,"aw",@nobits
	.weak		__nv_reservedSMEM_offset_0_alias
	.size		__nv_reservedSMEM_offset_0_alias, 0, 64
	.other		__nv_reservedSMEM_offset_0_alias,@"STO_CUDA_RESERVED_SHARED STV_DEFAULT"
__nv_reservedSMEM_offset_0_alias:
	.zero		0
	.zero		64


//--------------------- .nv.global                --------------------------
	.section	.nv.global,"aw",@nobits
.nv.global:
	.type		_ZN41_INTERNAL_bc7993ee_4_k_cu_c0f9210f_2841756thrust24THRUST_300001_SM_1000_NS3seqE,@object
	.size		_ZN41_INTERNAL_bc7993ee_4_k_cu_c0f9210f_2841756thrust24THRUST_300001_SM_1000_NS3seqE,(_ZN41_INTERNAL_bc7993ee_4_k_cu_c0f9210f_2841754cuda3std3__48in_placeE - _ZN41_INTERNAL_bc7993ee_4_k_cu_c0f9210f_2841756thrust24THRUST_300001_SM_1000_NS3seqE)
_ZN41_INTERNAL_bc7993ee_4_k_cu_c0f9210f_2841756thrust24THRUST_300001_SM_1000_NS3seqE:
	.zero		1
	.type		_ZN41_INTERNAL_bc7993ee_4_k_cu_c0f9210f_2841754cuda3std3__48in_placeE,@object
	.size		_ZN41_INTERNAL_bc7993ee_4_k_cu_c0f9210f_2841754cuda3std3__48in_placeE,(_ZN41_INTERNAL_bc7993ee_4_k_cu_c0f9210f_2841754cuda3std6ranges3__45__cpo4sizeE - _ZN41_INTERNAL_bc7993ee_4_k_cu_c0f9210f_2841754cuda3std3__48in_placeE)
_ZN41_INTERNAL_bc7993ee_4_k_cu_c0f9210f_2841754cuda3std3__48in_placeE:
	.zero		1
	.type		_ZN41_INTERNAL_bc7993ee_4_k_cu_c0f9210f_2841754cuda3std6ranges3__45__cpo4sizeE,@object
	.size		_ZN41_INTERNAL_bc7993ee_4_k_cu_c0f9210f_2841754cuda3std6ranges3__45__cpo4sizeE,(_ZN41_INTERNAL_bc7993ee_4_k_cu_c0f9210f_2841756thrust24THRUST_300001_SM_1000_NS12placeholders2_3E - _ZN41_INTERNAL_bc7993ee_4_k_cu_c0f9210f_2841754cuda3std6ranges3__45__cpo4sizeE)
_ZN41_INTERNAL_bc7993ee_4_k_cu_c0f9210f_2841754cuda3std6ranges3__45__cpo4sizeE:
	.zero		1
	.type		_ZN41_INTERNAL_bc7993ee_4_k_cu_c0f9210f_2841756thrust24THRUST_300001_SM_1000_NS12placeholders2_3E,@object
	.size		_ZN41_INTERNAL_bc7993ee_4_k_cu_c0f9210f_2841756thrust24THRUST_300001_SM_1000_NS12placeholders2_3E,(_ZN41_INTERNAL_bc7993ee_4_k_cu_c0f9210f_2841754cuda3std3__45__cpo6cbeginE - _ZN41_INTERNAL_bc7993ee_4_k_cu_c0f9210f_2841756thrust24THRUST_300001_SM_1000_NS12placeholders2_3E)
_ZN41_INTERNAL_bc7993ee_4_k_cu_c0f9210f_2841756thrust24THRUST_300001_SM_1000_NS12placeholders2_3E:
	.zero		1
	.type		_ZN41_INTERNAL_bc7993ee_4_k_cu_c0f9210f_2841754cuda3std3__45__cpo6cbeginE,@object
	.size		_ZN41_INTERNAL_bc7993ee_4_k_cu_c0f9210f_2841754cuda3std3__45__cpo6cbeginE,(_ZN41_INTERNAL_bc7993ee_4_k_cu_c0f9210f_2841754cuda3std6ranges3__45__cpo6cbeginE - _ZN41_INTERNAL_bc7993ee_4_k_cu_c0f9210f_2841754cuda3std3__45__cpo6cbeginE)
_ZN41_INTERNAL_bc7993ee_4_k_cu_c0f9210f_2841754cuda3std3__45__cpo6cbeginE:
	.zero		1
	.type		_ZN41_INTERNAL_bc7993ee_4_k_cu_c0f9210f_2841754cuda3std6ranges3__45__cpo6cbeginE,@object
	.size		_ZN41_INTERNAL_bc7993ee_4_k_cu_c0f9210f_2841754cuda3std6ranges3__45__cpo6cbeginE,(_ZN41_INTERNAL_bc7993ee_4_k_cu_c0f9210f_2841756thrust24THRUST_300001_SM_1000_NS12placeholders2_7E - _ZN41_INTERNAL_bc7993ee_4_k_cu_c0f9210f_2841754cuda3std6ranges3__45__cpo6cbeginE)
_ZN41_INTERNAL_bc7993ee_4_k_cu_c0f9210f_2841754cuda3std6ranges3__45__cpo6cbeginE:
	.zero		1
	.type		_ZN41_INTERNAL_bc7993ee_4_k_cu_c0f9210f_2841756thrust24THRUST_300001_SM_1000_NS12placeholders2_7E,@object
	.size		_ZN41_INTERNAL_bc7993ee_4_k_cu_c0f9210f_2841756thrust24THRUST_300001_SM_1000_NS12placeholders2_7E,(_ZN41_INTERNAL_bc7993ee_4_k_cu_c0f9210f_2841754cuda3std3__45__cpo7crbeginE - _ZN41_INTERNAL_bc7993ee_4_k_cu_c0f9210f_2841756thrust24THRUST_300001_SM_1000_NS12placeholders2_7E)
_ZN41_INTERNAL_bc7993ee_4_k_cu_c0f9210f_2841756thrust24THRUST_300001_SM_1000_NS12placeholders2_7E:
	.zero		1
	.type		_ZN41_INTERNAL_bc7993ee_4_k_cu_c0f9210f_2841754cuda3std3__45__cpo7crbeginE,@object
	.size		_ZN41_INTERNAL_bc7993ee_4_k_cu_c0f9210f_2841754cuda3std3__45__cpo7crbeginE,(_ZN41_INTERNAL_bc7993ee_4_k_cu_c0f9210f_2841754cuda3std6ranges3__45__cpo4nextE - _ZN41_INTERNAL_bc7993ee_4_k_cu_c0f9210f_2841754cuda3std3__45__cpo7crbeginE)
_ZN41_INTERNAL_bc7993ee_4_k_cu_c0f9210f_2841754cuda3std3__45__cpo7crbeginE:
	.zero		1
	.type		_ZN41_INTERNAL_bc7993ee_4_k_cu_c0f9210f_2841754cuda3std6ranges3__45__cpo4nextE,@object
	.size		_ZN41_INTERNAL_bc7993ee_4_k_cu_c0f9210f_2841754cuda3std6ranges3__45__cpo4nextE,(_ZN41_INTERNAL_bc7993ee_4_k_cu_c0f9210f_2841754cuda3std6ranges3__45__cpo4swapE - _ZN41_INTERNAL_bc7993ee_4_k_cu_c0f9210f_2841754cuda3std6ranges3__45__cpo4nextE)
_ZN41_INTERNAL_bc7993ee_4_k_cu_c0f9210f_2841754cuda3std6ranges3__45__cpo4nextE:
	.zero		1
	.type		_ZN41_INTERNAL_bc7993ee_4_k_cu_c0f9210f_2841754cuda3std6ranges3__45__cpo4swapE,@object
	.size		_ZN41_INTERNAL_bc7993ee_4_k_cu_c0f9210f_2841754cuda3std6ranges3__45__cpo4swapE,(_ZN41_INTERNAL_bc7993ee_4_k_cu_c0f9210f_2841756thrust24THRUST_300001_SM_1000_NS8cuda_cub10par_nosyncE - _ZN41_INTERNAL_bc7993ee_4_k_cu_c0f9210f_2841754cuda3std6ranges3__45__cpo4swapE)
_ZN41_INTERNAL_bc7993ee_4_k_cu_c0f9210f_2841754cuda3std6ranges3__45__cpo4swapE:
	.zero		1
	.type		_ZN41_INTERNAL_bc7993ee_4_k_cu_c0f9210f_2841756thrust24THRUST_300001_SM_1000_NS8cuda_cub10par_nosyncE,@object
	.size		_ZN41_INTERNAL_bc7993ee_4_k_cu_c0f9210f_2841756thrust24THRUST_300001_SM_1000_NS8cuda_cub10par_nosyncE,(_ZN41_INTERNAL_bc7993ee_4_k_cu_c0f9210f_2841756thrust24THRUST_300001_SM_1000_NS12placeholders2_9E - _ZN41_INTERNAL_bc7993ee_4_k_cu_c0f9210f_2841756thrust24THRUST_300001_SM_1000_NS8cuda_cub10par_nosyncE)
_ZN41_INTERNAL_bc7993ee_4_k_cu_c0f9210f_2841756thrust24THRUST_300001_SM_1000_NS8cuda_cub10par_nosyncE:
	.zero		1
	.type		_ZN41_INTERNAL_bc7993ee_4_k_cu_c0f9210f_2841756thrust24THRUST_300001_SM_1000_NS12placeholders2_9E,@object
	.size		_ZN41_INTERNAL_bc7993ee_4_k_cu_c0f9210f_2841756thrust24THRUST_300001_SM_1000_NS12placeholders2_9E,(_ZN41_INTERNAL_bc7993ee_4_k_cu_c0f9210f_2841754cuda3std3__443_GLOBAL__N__bc7993ee_4_k_cu_c0f9210f_2841756ignoreE - _ZN41_INTERNAL_bc7993ee_4_k_cu_c0f9210f_2841756thrust24THRUST_300001_SM_1000_NS12placeholders2_9E)
_ZN41_INTERNAL_bc7993ee_4_k_cu_c0f9210f_2841756thrust24THRUST_300001_SM_1000_NS12placeholders2_9E:
	.zero		1
	.type		_ZN41_INTERNAL_bc7993ee_4_k_cu_c0f9210f_2841754cuda3std3__443_GLOBAL__N__bc7993ee_4_k_cu_c0f9210f_2841756ignoreE,@object
	.size		_ZN41_INTERNAL_bc7993ee_4_k_cu_c0f9210f_2841754cuda3std3__443_GLOBAL__N__bc7993ee_4_k_cu_c0f9210f_2841756ignoreE,(_ZN41_INTERNAL_bc7993ee_4_k_cu_c0f9210f_2841754cuda3std6ranges3__45__cpo4dataE - _ZN41_INTERNAL_bc7993ee_4_k_cu_c0f9210f_2841754cuda3std3__443_GLOBAL__N__bc7993ee_4_k_cu_c0f9210f_2841756ignoreE)
_ZN41_INTERNAL_bc7993ee_4_k_cu_c0f9210f_2841754cuda3std3__443_GLOBAL__N__bc7993ee_4_k_cu_c0f9210f_2841756ignoreE:
	.zero		1
	.type		_ZN41_INTERNAL_bc7993ee_4_k_cu_c0f9210f_2841754cuda3std6ranges3__45__cpo4dataE,@object
	.size		_ZN41_INTERNAL_bc7993ee_4_k_cu_c0f9210f_2841754cuda3std6ranges3__45__cpo4dataE,(_ZN41_INTERNAL_bc7993ee_4_k_cu_c0f9210f_2841756thrust24THRUST_300001_SM_1000_NS12placeholders2_1E - _ZN41_INTERNAL_bc7993ee_4_k_cu_c0f9210f_2841754cuda3std6ranges3__45__cpo4dataE)
_ZN41_INTERNAL_bc7993ee_4_k_cu_c0f9210f_2841754cuda3std6ranges3__45__cpo4dataE:
	.zero		1
	.type		_ZN41_INTERNAL_bc7993ee_4_k_cu_c0f9210f_2841756thrust24THRUST_300001_SM_1000_NS12placeholders2_1E,@object
	.size		_ZN41_INTERNAL_bc7993ee_4_k_cu_c0f9210f_2841756thrust24THRUST_300001_SM_1000_NS12placeholders2_1E,(_ZN41_INTERNAL_bc7993ee_4_k_cu_c0f9210f_2841754cuda3std3__45__cpo5beginE - _ZN41_INTERNAL_bc7993ee_4_k_cu_c0f9210f_2841756thrust24THRUST_300001_SM_1000_NS12placeholders2_1E)
_ZN41_INTERNAL_bc7993ee_4_k_cu_c0f9210f_2841756thrust24THRUST_300001_SM_1000_NS12placeholders2_1E:
	.zero		1
	.type		_ZN41_INTERNAL_bc7993ee_4_k_cu_c0f9210f_2841754cuda3std3__45__cpo5beginE,@object
	.size		_ZN41_INTERNAL_bc7993ee_4_k_cu_c0f9210f_2841754cuda3std3__45__cpo5beginE,(_ZN41_INTERNAL_bc7993ee_4_k_cu_c0f9210f_2841754cuda3std6ranges3__45__cpo5beginE - _ZN41_INTERNAL_bc7993ee_4_k_cu_c0f9210f_2841754cuda3std3__45__cpo5beginE)
_ZN41_INTERNAL_bc7993ee_4_k_cu_c0f9210f_2841754cuda3std3__45__cpo5beginE:
	.zero		1
	.type		_ZN41_INTERNAL_bc7993ee_4_k_cu_c0f9210f_2841754cuda3std6ranges3__45__cpo5beginE,@object
	.size		_ZN41_INTERNAL_bc7993ee_4_k_cu_c0f9210f_2841754cuda3std6ranges3__45__cpo5beginE,(_ZN41_INTERNAL_bc7993ee_4_k_cu_c0f9210f_2841756thrust24THRUST_300001_SM_1000_NS12placeholders2_5E - _ZN41_INTERNAL_bc7993ee_4_k_cu_c0f9210f_2841754cuda3std6ranges3__45__cpo5beginE)
_ZN41_INTERNAL_bc7993ee_4_k_cu_c0f9210f_2841754cuda3std6ranges3__45__cpo5beginE:
	.zero		1
	.type		_ZN41_INTERNAL_bc7993ee_4_k_cu_c0f9210f_2841756thrust24THRUST_300001_SM_1000_NS12placeholders2_5E,@object
	.size		_ZN41_INTERNAL_bc7993ee_4_k_cu_c0f9210f_2841756thrust24THRUST_300001_SM_1000_NS12placeholders2_5E,(_ZN41_INTERNAL_bc7993ee_4_k_cu_c0f9210f_2841754cuda3std3__45__cpo6rbeginE - _ZN41_INTERNAL_bc7993ee_4_k_cu_c0f9210f_2841756thrust24THRUST_300001_SM_1000_NS12placeholders2_5E)
_ZN41_INTERNAL_bc7993ee_4_k_cu_c0f9210f_2841756thrust24THRUST_300001_SM_1000_NS12placeholders2_5E:
	.zero		1
	.type		_ZN41_INTERNAL_bc7993ee_4_k_cu_c0f9210f_2841754cuda3std3__45__cpo6rbeginE,@object
	.size		_ZN41_INTERNAL_bc7993ee_4_k_cu_c0f9210f_2841754cuda3std3__45__cpo6rbeginE,(_ZN41_INTERNAL_bc7993ee_4_k_cu_c0f9210f_2841754cuda3std6ranges3__45__cpo7advanceE - _ZN41_INTERNAL_bc7993ee_4_k_cu_c0f9210f_2841754cuda3std3__45__cpo6rbeginE)
_ZN41_INTERNAL_bc7993ee_4_k_cu_c0f9210f_2841754cuda3std3__45__cpo6rbeginE:
	.zero		1
	.type		_ZN41_INTERNAL_bc7993ee_4_k_cu_c0f9210f_2841754cuda3std6ranges3__45__cpo7advanceE,@object
	.size		_ZN41_INTERNAL_bc7993ee_4_k_cu_c0f9210f_2841754cuda3std6ranges3__45__cpo7advanceE,(_ZN41_INTERNAL_bc7993ee_4_k_cu_c0f9210f_2841754cuda3std3__47nulloptE - _ZN41_INTERNAL_bc7993ee_4_k_cu_c0f9210f_2841754cuda3std6ranges3__45__cpo7advanceE)
_ZN41_INTERNAL_bc7993ee_4_k_cu_c0f9210f_2841754cuda3std6ranges3__45__cpo7advanceE:
	.zero		1
	.type		_ZN41_INTERNAL_bc7993ee_4_k_cu_c0f9210f_2841754cuda3std3__47nulloptE,@object
	.size		_ZN41_INTERNAL_bc7993ee_4_k_cu_c0f9210f_2841754cuda3std3__47nulloptE,(_ZN41_INTERNAL_bc7993ee_4_k_cu_c0f9210f_2841754cuda3std6ranges3__45__cpo8distanceE - _ZN41_INTERNAL_bc7993ee_4_k_cu_c0f9210f_2841754cuda3std3__47nulloptE)
_ZN41_INTERNAL_bc7993ee_4_k_cu_c0f9210f_2841754cuda3std3__47nulloptE:
	.zero		1
	.type		_ZN41_INTERNAL_bc7993ee_4_k_cu_c0f9210f_2841754cuda3std6ranges3__45__cpo8distanceE,@object
	.size		_ZN41_INTERNAL_bc7993ee_4_k_cu_c0f9210f_2841754cuda3std6ranges3__45__cpo8distanceE,(_ZN41_INTERNAL_bc7993ee_4_k_cu_c0f9210f_2841756thrust24THRUST_300001_SM_1000_NS12placeholders3_10E - _ZN41_INTERNAL_bc7993ee_4_k_cu_c0f9210f_2841754cuda3std6ranges3__45__cpo8distanceE)
_ZN41_INTERNAL_bc7993ee_4_k_cu_c0f9210f_2841754cuda3std6ranges3__45__cpo8distanceE:
	.zero		1
	.type		_ZN41_INTERNAL_bc7993ee_4_k_cu_c0f9210f_2841756thrust24THRUST_300001_SM_1000_NS12placeholders3_10E,@object
	.size		_ZN41_INTERNAL_bc7993ee_4_k_cu_c0f9210f_2841756thrust24THRUST_300001_SM_1000_NS12placeholders3_10E,(_ZN41_INTERNAL_bc7993ee_4_k_cu_c0f9210f_2841754cuda3std3__419piecewise_constructE - _ZN41_INTERNAL_bc7993ee_4_k_cu_c0f9210f_2841756thrust24THRUST_300001_SM_1000_NS12placeholders3_10E)
_ZN41_INTERNAL_bc7993ee_4_k_cu_c0f9210f_2841756thrust24THRUST_300001_SM_1000_NS12placeholders3_10E:
	.zero		1
	.type		_ZN41_INTERNAL_bc7993ee_4_k_cu_c0f9210f_2841754cuda3std3__419piecewise_constructE,@object
	.size		_ZN41_INTERNAL_bc7993ee_4_k_cu_c0f9210f_2841754cuda3std3__419piecewise_constructE,(_ZN41_INTERNAL_bc7993ee_4_k_cu_c0f9210f_2841754cuda3std6ranges3__45__cpo5cdataE - _ZN41_INTERNAL_bc7993ee_4_k_cu_c0f9210f_2841754cuda3std3__419piecewise_constructE)
_ZN41_INTERNAL_bc7993ee_4_k_cu_c0f9210f_2841754cuda3std3__419piecewise_constructE:
	.zero		1
	.type		_ZN41_INTERNAL_bc7993ee_4_k_cu_c0f9210f_2841754cuda3std6ranges3__45__cpo5cdataE,@object
	.size		_ZN41_INTERNAL_bc7993ee_4_k_cu_c0f9210f_2841754cuda3std6ranges3__45__cpo5cdataE,(_ZN41_INTERNAL_bc7993ee_4_k_cu_c0f9210f_2841756thrust24THRUST_300001_SM_1000_NS12placeholders2_2E - _ZN41_INTERNAL_bc7993ee_4_k_cu_c0f9210f_2841754cuda3std6ranges3__45__cpo5cdataE)
_ZN41_INTERNAL_bc7993ee_4_k_cu_c0f9210f_2841754cuda3std6ranges3__45__cpo5cdataE:
	.zero		1
	.type		_ZN41_INTERNAL_bc7993ee_4_k_cu_c0f9210f_2841756thrust24THRUST_300001_SM_1000_NS12placeholders2_2E,@object
	.size		_ZN41_INTERNAL_bc7993ee_4_k_cu_c0f9210f_2841756thrust24THRUST_300001_SM_1000_NS12placeholders2_2E,(_ZN41_INTERNAL_bc7993ee_4_k_cu_c0f9210f_2841754cuda3std3__45__cpo3endE - _ZN41_INTERNAL_bc7993ee_4_k_cu_c0f9210f_2841756thrust24THRUST_300001_SM_1000_NS12placeholders2_2E)
_ZN41_INTERNAL_bc7993ee_4_k_cu_c0f9210f_2841756thrust24THRUST_300001_SM_1000_NS12placeholders2_2E:
	.zero		1
	.type		_ZN41_INTERNAL_bc7993ee_4_k_cu_c0f9210f_2841754cuda3std3__45__cpo3endE,@object
	.size		_ZN41_INTERNAL_bc7993ee_4_k_cu_c0f9210f_2841754cuda3std3__45__cpo3endE,(_ZN41_INTERNAL_bc7993ee_4_k_cu_c0f9210f_2841754cuda3std6ranges3__45__cpo3endE - _ZN41_INTERNAL_bc7993ee_4_k_cu_c0f9210f_2841754cuda3std3__45__cpo3endE)
_ZN41_INTERNAL_bc7993ee_4_k_cu_c0f9210f_2841754cuda3std3__45__cpo3endE:
	.zero		1
	.type		_ZN41_INTERNAL_bc7993ee_4_k_cu_c0f9210f_2841754cuda3std6ranges3__45__cpo3endE,@object
	.size		_ZN41_INTERNAL_bc7993ee_4_k_cu_c0f9210f_2841754cuda3std6ranges3__45__cpo3endE,(_ZN41_INTERNAL_bc7993ee_4_k_cu_c0f9210f_2841756thrust24THRUST_300001_SM_1000_NS12placeholders2_6E - _ZN41_INTERNAL_bc7993ee_4_k_cu_c0f9210f_2841754cuda3std6ranges3__45__cpo3endE)
_ZN41_INTERNAL_bc7993ee_4_k_cu_c0f9210f_2841754cuda3std6ranges3__45__cpo3endE:
	.zero		1
	.type		_ZN41_INTERNAL_bc7993ee_4_k_cu_c0f9210f_2841756thrust24THRUST_300001_SM_1000_NS12placeholders2_6E,@object
	.size		_ZN41_INTERNAL_bc7993ee_4_k_cu_c0f9210f_2841756thrust24THRUST_300001_SM_1000_NS12placeholders2_6E,(_ZN41_INTERNAL_bc7993ee_4_k_cu_c0f9210f_2841754cuda3std3__45__cpo4rendE - _ZN41_INTERNAL_bc7993ee_4_k_cu_c0f9210f_2841756thrust24THRUST_300001_SM_1000_NS12placeholders2_6E)
_ZN41_INTERNAL_bc7993ee_4_k_cu_c0f9210f_2841756thrust24THRUST_300001_SM_1000_NS12placeholders2_6E:
	.zero		1
	.type		_ZN41_INTERNAL_bc7993ee_4_k_cu_c0f9210f_2841754cuda3std3__45__cpo4rendE,@object
	.size		_ZN41_INTERNAL_bc7993ee_4_k_cu_c0f9210f_2841754cuda3std3__45__cpo4rendE,(_ZN41_INTERNAL_bc7993ee_4_k_cu_c0f9210f_2841754cuda3std6ranges3__45__cpo9iter_swapE - _ZN41_INTERNAL_bc7993ee_4_k_cu_c0f9210f_2841754cuda3std3__45__cpo4rendE)
_ZN41_INTERNAL_bc7993ee_4_k_cu_c0f9210f_2841754cuda3std3__45__cpo4rendE:
	.zero		1
	.type		_ZN41_INTERNAL_bc7993ee_4_k_cu_c0f9210f_2841754cuda3std6ranges3__45__cpo9iter_swapE,@object
	.size		_ZN41_INTERNAL_bc7993ee_4_k_cu_c0f9210f_2841754cuda3std6ranges3__45__cpo9iter_swapE,(_ZN41_INTERNAL_bc7993ee_4_k_cu_c0f9210f_2841754cuda3std3__48unexpectE - _ZN41_INTERNAL_bc7993ee_4_k_cu_c0f9210f_2841754cuda3std6ranges3__45__cpo9iter_swapE)
_ZN41_INTERNAL_bc7993ee_4_k_cu_c0f9210f_2841754cuda3std6ranges3__45__cpo9iter_swapE:
	.zero		1
	.type		_ZN41_INTERNAL_bc7993ee_4_k_cu_c0f9210f_2841754cuda3std3__48unexpectE,@object
	.size		_ZN41_INTERNAL_bc7993ee_4_k_cu_c0f9210f_2841754cuda3std3__48unexpectE,(_ZN41_INTERNAL_bc7993ee_4_k_cu_c0f9210f_2841756thrust24THRUST_300001_SM_1000_NS8cuda_cub3parE - _ZN41_INTERNAL_bc7993ee_4_k_cu_c0f9210f_2841754cuda3std3__48unexpectE)
_ZN41_INTERNAL_bc7993ee_4_k_cu_c0f9210f_2841754cuda3std3__48unexpectE:
	.zero		1
	.type		_ZN41_INTERNAL_bc7993ee_4_k_cu_c0f9210f_2841756thrust24THRUST_300001_SM_1000_NS8cuda_cub3parE,@object
	.size		_ZN41_INTERNAL_bc7993ee_4_k_cu_c0f9210f_2841756thrust24THRUST_300001_SM_1000_NS8cuda_cub3parE,(_ZN41_INTERNAL_bc7993ee_4_k_cu_c0f9210f_2841756thrust24THRUST_300001_SM_1000_NS12placeholders2_4E - _ZN41_INTERNAL_bc7993ee_4_k_cu_c0f9210f_2841756thrust24THRUST_300001_SM_1000_NS8cuda_cub3parE)
_ZN41_INTERNAL_bc7993ee_4_k_cu_c0f9210f_2841756thrust24THRUST_300001_SM_1000_NS8cuda_cub3parE:
	.zero		1
	.type		_ZN41_INTERNAL_bc7993ee_4_k_cu_c0f9210f_2841756thrust24THRUST_300001_SM_1000_NS12placeholders2_4E,@object
	.size		_ZN41_INTERNAL_bc7993ee_4_k_cu_c0f9210f_2841756thrust24THRUST_300001_SM_1000_NS12placeholders2_4E,(_ZN41_INTERNAL_bc7993ee_4_k_cu_c0f9210f_2841754cuda3std3__45__cpo4cendE - _ZN41_INTERNAL_bc7993ee_4_k_cu_c0f9210f_2841756thrust24THRUST_300001_SM_1000_NS12placeholders2_4E)
_ZN41_INTERNAL_bc7993ee_4_k_cu_c0f9210f_2841756thrust24THRUST_300001_SM_1000_NS12placeholders2_4E:
	.zero		1
	.type		_ZN41_INTERNAL_bc7993ee_4_k_cu_c0f9210f_2841754cuda3std3__45__cpo4cendE,@object
	.size		_ZN41_INTERNAL_bc7993ee_4_k_cu_c0f9210f_2841754cuda3std3__45__cpo4cendE,(_ZN41_INTERNAL_bc7993ee_4_k_cu_c0f9210f_2841754cuda3std6ranges3__45__cpo4cendE - _ZN41_INTERNAL_bc7993ee_4_k_cu_c0f9210f_2841754cuda3std3__45__cpo4cendE)
_ZN41_INTERNAL_bc7993ee_4_k_cu_c0f9210f_2841754cuda3std3__45__cpo4cendE:
	.zero		1
	.type		_ZN41_INTERNAL_bc7993ee_4_k_cu_c0f9210f_2841754cuda3std6ranges3__45__cpo4cendE,@object
	.size		_ZN41_INTERNAL_bc7993ee_4_k_cu_c0f9210f_2841754cuda3std6ranges3__45__cpo4cendE,(_ZN41_INTERNAL_bc7993ee_4_k_cu_c0f9210f_2841754cuda3std3__420unreachable_sentinelE - _ZN41_INTERNAL_bc7993ee_4_k_cu_c0f9210f_2841754cuda3std6ranges3__45__cpo4cendE)
_ZN41_INTERNAL_bc7993ee_4_k_cu_c0f9210f_2841754cuda3std6ranges3__45__cpo4cendE:
	.zero		1
	.type		_ZN41_INTERNAL_bc7993ee_4_k_cu_c0f9210f_2841754cuda3std3__420unreachable_sentinelE,@object
	.size		_ZN41_INTERNAL_bc7993ee_4_k_cu_c0f9210f_2841754cuda3std3__420unreachable_sentinelE,(_ZN41_INTERNAL_bc7993ee_4_k_cu_c0f9210f_2841754cuda3std6ranges3__45__cpo5ssizeE - _ZN41_INTERNAL_bc7993ee_4_k_cu_c0f9210f_2841754cuda3std3__420unreachable_sentinelE)
_ZN41_INTERNAL_bc7993ee_4_k_cu_c0f9210f_2841754cuda3std3__420unreachable_sentinelE:
	.zero		1
	.type		_ZN41_INTERNAL_bc7993ee_4_k_cu_c0f9210f_2841754cuda3std6ranges3__45__cpo5ssizeE,@object
	.size		_ZN41_INTERNAL_bc7993ee_4_k_cu_c0f9210f_2841754cuda3std6ranges3__45__cpo5ssizeE,(_ZN41_INTERNAL_bc7993ee_4_k_cu_c0f9210f_2841756thrust24THRUST_300001_SM_1000_NS12placeholders2_8E - _ZN41_INTERNAL_bc7993ee_4_k_cu_c0f9210f_2841754cuda3std6ranges3__45__cpo5ssizeE)
_ZN41_INTERNAL_bc7993ee_4_k_cu_c0f9210f_2841754cuda3std6ranges3__45__cpo5ssizeE:
	.zero		1
	.type		_ZN41_INTERNAL_bc7993ee_4_k_cu_c0f9210f_2841756thrust24THRUST_300001_SM_1000_NS12placeholders2_8E,@object
	.size		_ZN41_INTERNAL_bc7993ee_4_k_cu_c0f9210f_2841756thrust24THRUST_300001_SM_1000_NS12placeholders2_8E,(_ZN41_INTERNAL_bc7993ee_4_k_cu_c0f9210f_2841754cuda3std3__45__cpo5crendE - _ZN41_INTERNAL_bc7993ee_4_k_cu_c0f9210f_2841756thrust24THRUST_300001_SM_1000_NS12placeholders2_8E)
_ZN41_INTERNAL_bc7993ee_4_k_cu_c0f9210f_2841756thrust24THRUST_300001_SM_1000_NS12placeholders2_8E:
	.zero		1
	.type		_ZN41_INTERNAL_bc7993ee_4_k_cu_c0f9210f_2841754cuda3std3__45__cpo5crendE,@object
	.size		_ZN41_INTERNAL_bc7993ee_4_k_cu_c0f9210f_2841754cuda3std3__45__cpo5crendE,(_ZN41_INTERNAL_bc7993ee_4_k_cu_c0f9210f_2841754cuda3std6ranges3__45__cpo4prevE - _ZN41_INTERNAL_bc7993ee_4_k_cu_c0f9210f_2841754cuda3std3__45__cpo5crendE)
_ZN41_INTERNAL_bc7993ee_4_k_cu_c0f9210f_2841754cuda3std3__45__cpo5crendE:
	.zero		1
	.type		_ZN41_INTERNAL_bc7993ee_4_k_cu_c0f9210f_2841754cuda3std6ranges3__45__cpo4prevE,@object
	.size		_ZN41_INTERNAL_bc7993ee_4_k_cu_c0f9210f_2841754cuda3std6ranges3__45__cpo4prevE,(_ZN41_INTERNAL_bc7993ee_4_k_cu_c0f9210f_2841754cuda3std6ranges3__45__cpo9iter_moveE - _ZN41_INTERNAL_bc7993ee_4_k_cu_c0f9210f_2841754cuda3std6ranges3__45__cpo4prevE)
_ZN41_INTERNAL_bc7993ee_4_k_cu_c0f9210f_2841754cuda3std6ranges3__45__cpo4prevE:
	.zero		1
	.type		_ZN41_INTERNAL_bc7993ee_4_k_cu_c0f9210f_2841754cuda3std6ranges3__45__cpo9iter_moveE,@object
	.size		_ZN41_INTERNAL_bc7993ee_4_k_cu_c0f9210f_2841754cuda3std6ranges3__45__cpo9iter_moveE,(_ZN41_INTERNAL_bc7993ee_4_k_cu_c0f9210f_2841756thrust24THRUST_300001_SM_1000_NS6system6detail10sequential3seqE - _ZN41_INTERNAL_bc7993ee_4_k_cu_c0f9210f_2841754cuda3std6ranges3__45__cpo9iter_moveE)
_ZN41_INTERNAL_bc7993ee_4_k_cu_c0f9210f_2841754cuda3std6ranges3__45__cpo9iter_moveE:
	.zero		1
	.type		_ZN41_INTERNAL_bc7993ee_4_k_cu_c0f9210f_2841756thrust24THRUST_300001_SM_1000_NS6system6detail10sequential3seqE,@object
	.size		_ZN41_INTERNAL_bc7993ee_4_k_cu_c0f9210f_2841756thrust24THRUST_300001_SM_1000_NS6system6detail10sequential3seqE,(.L_31 - _ZN41_INTERNAL_bc7993ee_4_k_cu_c0f9210f_2841756thrust24THRUST_300001_SM_1000_NS6system6detail10sequential3seqE)
_ZN41_INTERNAL_bc7993ee_4_k_cu_c0f9210f_2841756thrust24THRUST_300001_SM_1000_NS6system6detail10sequential3seqE:
	.zero		1
.L_31:


//--------------------- .nv.constant0._ZN3cub18CUB_300001_SM_10006detail11EmptyKernelIvEEvv --------------------------
	.section	.nv.constant0._ZN3cub18CUB_300001_SM_10006detail11EmptyKernelIvEEvv,"a",@progbits
	.sectionflags	@""
	.align	4
.nv.constant0._ZN3cub18CUB_300001_SM_10006detail11EmptyKernelIvEEvv:
	.zero		896


//--------------------- SYMBOLS --------------------------

	.type		.nv.reservedSmem.offset0,@object
	.size		.nv.reservedSmem.offset0,0x4
